//
// Generated by NVIDIA NVVM Compiler
//
// Compiler Build ID: CL-36424714
// Cuda compilation tools, release 13.0, V13.0.88
// Based on NVVM 20.0.0
//

.version 9.0
.target sm_100
.address_size 64

	// .globl	_Z15sgemm_coalescediiifPfS_fS_

.visible .entry _Z15sgemm_coalescediiifPfS_fS_(
	.param .u32 _Z15sgemm_coalescediiifPfS_fS__param_0,
	.param .u32 _Z15sgemm_coalescediiifPfS_fS__param_1,
	.param .u32 _Z15sgemm_coalescediiifPfS_fS__param_2,
	.param .f32 _Z15sgemm_coalescediiifPfS_fS__param_3,
	.param .u64 .ptr .align 1 _Z15sgemm_coalescediiifPfS_fS__param_4,
	.param .u64 .ptr .align 1 _Z15sgemm_coalescediiifPfS_fS__param_5,
	.param .f32 _Z15sgemm_coalescediiifPfS_fS__param_6,
	.param .u64 .ptr .align 1 _Z15sgemm_coalescediiifPfS_fS__param_7
)
{
	.reg .pred 	%p<13>;
	.reg .b32 	%r<47>;
	.reg .b32 	%f<73>;
	.reg .b64 	%rd<40>;

	ld.param.u32 	%r22, [_Z15sgemm_coalescediiifPfS_fS__param_0];
	ld.param.u32 	%r20, [_Z15sgemm_coalescediiifPfS_fS__param_1];
	ld.param.u32 	%r21, [_Z15sgemm_coalescediiifPfS_fS__param_2];
	ld.param.f32 	%f13, [_Z15sgemm_coalescediiifPfS_fS__param_3];
	ld.param.u64 	%rd5, [_Z15sgemm_coalescediiifPfS_fS__param_4];
	ld.param.u64 	%rd6, [_Z15sgemm_coalescediiifPfS_fS__param_5];
	ld.param.f32 	%f14, [_Z15sgemm_coalescediiifPfS_fS__param_6];
	ld.param.u64 	%rd4, [_Z15sgemm_coalescediiifPfS_fS__param_7];
	cvta.to.global.u64 	%rd1, %rd6;
	cvta.to.global.u64 	%rd2, %rd5;
	mov.u32 	%r24, %ctaid.x;
	shl.b32 	%r25, %r24, 5;
	mov.u32 	%r26, %tid.x;
	shr.u32 	%r27, %r26, 5;
	or.b32  	%r28, %r25, %r27;
	mov.u32 	%r29, %ctaid.y;
	shl.b32 	%r30, %r29, 5;
	and.b32  	%r31, %r26, 31;
	or.b32  	%r2, %r30, %r31;
	setp.ge.s32 	%p1, %r2, %r20;
	setp.ge.s32 	%p2, %r28, %r22;
	or.pred  	%p3, %p1, %p2;
	@%p3 bra 	$L__BB0_14;
	setp.lt.s32 	%p4, %r21, 1;
	mov.f32 	%f72, 0f00000000;
	@%p4 bra 	$L__BB0_13;
	mul.lo.s32 	%r3, %r21, %r28;
	and.b32  	%r4, %r21, 7;
	setp.lt.u32 	%p5, %r21, 8;
	mov.f32 	%f72, 0f00000000;
	mov.b32 	%r45, 0;
	@%p5 bra 	$L__BB0_5;
	and.b32  	%r45, %r21, 2147483640;
	neg.s32 	%r43, %r45;
	shl.b32 	%r7, %r20, 3;
	add.s64 	%rd3, %rd2, 16;
	mov.f32 	%f72, 0f00000000;
	mul.wide.s32 	%rd11, %r20, 4;
	mov.u32 	%r41, %r3;
	mov.u32 	%r42, %r2;
$L__BB0_4:
	.pragma "nounroll";
	mul.wide.s32 	%rd7, %r41, 4;
	add.s64 	%rd8, %rd3, %rd7;
	ld.global.f32 	%f19, [%rd8+-16];
	mul.wide.s32 	%rd9, %r42, 4;
	add.s64 	%rd10, %rd1, %rd9;
	ld.global.f32 	%f20, [%rd10];
	fma.rn.f32 	%f21, %f19, %f20, %f72;
	ld.global.f32 	%f22, [%rd8+-12];
	add.s64 	%rd12, %rd10, %rd11;
	ld.global.f32 	%f23, [%rd12];
	fma.rn.f32 	%f24, %f22, %f23, %f21;
	ld.global.f32 	%f25, [%rd8+-8];
	add.s64 	%rd13, %rd12, %rd11;
	ld.global.f32 	%f26, [%rd13];
	fma.rn.f32 	%f27, %f25, %f26, %f24;
	ld.global.f32 	%f28, [%rd8+-4];
	add.s64 	%rd14, %rd13, %rd11;
	ld.global.f32 	%f29, [%rd14];
	fma.rn.f32 	%f30, %f28, %f29, %f27;
	ld.global.f32 	%f31, [%rd8];
	add.s64 	%rd15, %rd14, %rd11;
	ld.global.f32 	%f32, [%rd15];
	fma.rn.f32 	%f33, %f31, %f32, %f30;
	ld.global.f32 	%f34, [%rd8+4];
	add.s64 	%rd16, %rd15, %rd11;
	ld.global.f32 	%f35, [%rd16];
	fma.rn.f32 	%f36, %f34, %f35, %f33;
	ld.global.f32 	%f37, [%rd8+8];
	add.s64 	%rd17, %rd16, %rd11;
	ld.global.f32 	%f38, [%rd17];
	fma.rn.f32 	%f39, %f37, %f38, %f36;
	ld.global.f32 	%f40, [%rd8+12];
	add.s64 	%rd18, %rd17, %rd11;
	ld.global.f32 	%f41, [%rd18];
	fma.rn.f32 	%f72, %f40, %f41, %f39;
	add.s32 	%r43, %r43, 8;
	add.s32 	%r42, %r42, %r7;
	add.s32 	%r41, %r41, 8;
	setp.ne.s32 	%p6, %r43, 0;
	@%p6 bra 	$L__BB0_4;
$L__BB0_5:
	setp.eq.s32 	%p7, %r4, 0;
	@%p7 bra 	$L__BB0_13;
	and.b32  	%r15, %r21, 3;
	setp.lt.u32 	%p8, %r4, 4;
	@%p8 bra 	$L__BB0_8;
	add.s32 	%r33, %r45, %r3;
	mul.wide.s32 	%rd19, %r33, 4;
	add.s64 	%rd20, %rd2, %rd19;
	ld.global.f32 	%f43, [%rd20];
	mad.lo.s32 	%r34, %r45, %r20, %r2;
	mul.wide.s32 	%rd21, %r34, 4;
	add.s64 	%rd22, %rd1, %rd21;
	ld.global.f32 	%f44, [%rd22];
	fma.rn.f32 	%f45, %f43, %f44, %f72;
	ld.global.f32 	%f46, [%rd20+4];
	mul.wide.s32 	%rd23, %r20, 4;
	add.s64 	%rd24, %rd22, %rd23;
	ld.global.f32 	%f47, [%rd24];
	fma.rn.f32 	%f48, %f46, %f47, %f45;
	ld.global.f32 	%f49, [%rd20+8];
	add.s64 	%rd25, %rd24, %rd23;
	ld.global.f32 	%f50, [%rd25];
	fma.rn.f32 	%f51, %f49, %f50, %f48;
	ld.global.f32 	%f52, [%rd20+12];
	add.s64 	%rd26, %rd25, %rd23;
	ld.global.f32 	%f53, [%rd26];
	fma.rn.f32 	%f72, %f52, %f53, %f51;
	add.s32 	%r45, %r45, 4;
$L__BB0_8:
	setp.eq.s32 	%p9, %r15, 0;
	@%p9 bra 	$L__BB0_13;
	setp.eq.s32 	%p10, %r15, 1;
	@%p10 bra 	$L__BB0_11;
	add.s32 	%r35, %r45, %r3;
	mul.wide.s32 	%rd27, %r35, 4;
	add.s64 	%rd28, %rd2, %rd27;
	ld.global.f32 	%f55, [%rd28];
	mad.lo.s32 	%r36, %r45, %r20, %r2;
	mul.wide.s32 	%rd29, %r36, 4;
	add.s64 	%rd30, %rd1, %rd29;
	ld.global.f32 	%f56, [%rd30];
	fma.rn.f32 	%f57, %f55, %f56, %f72;
	ld.global.f32 	%f58, [%rd28+4];
	mul.wide.s32 	%rd31, %r20, 4;
	add.s64 	%rd32, %rd30, %rd31;
	ld.global.f32 	%f59, [%rd32];
	fma.rn.f32 	%f72, %f58, %f59, %f57;
	add.s32 	%r45, %r45, 2;
$L__BB0_11:
	and.b32  	%r37, %r21, 1;
	setp.eq.b32 	%p11, %r37, 1;
	not.pred 	%p12, %p11;
	@%p12 bra 	$L__BB0_13;
	add.s32 	%r38, %r45, %r3;
	mul.wide.s32 	%rd33, %r38, 4;
	add.s64 	%rd34, %rd2, %rd33;
	ld.global.f32 	%f60, [%rd34];
	mad.lo.s32 	%r39, %r45, %r20, %r2;
	mul.wide.s32 	%rd35, %r39, 4;
	add.s64 	%rd36, %rd1, %rd35;
	ld.global.f32 	%f61, [%rd36];
	fma.rn.f32 	%f72, %f60, %f61, %f72;
$L__BB0_13:
	mad.lo.s32 	%r40, %r20, %r28, %r2;
	cvta.to.global.u64 	%rd37, %rd4;
	mul.wide.s32 	%rd38, %r40, 4;
	add.s64 	%rd39, %rd37, %rd38;
	ld.global.f32 	%f62, [%rd39];
	mul.f32 	%f63, %f14, %f62;
	fma.rn.f32 	%f64, %f13, %f72, %f63;
	st.global.f32 	[%rd39], %f64;
$L__BB0_14:
	ret;

}


// ===== COMPILED SASS (sm_100) =====

	.target	sm_100

	.elftype	@"ET_EXEC"


//--------------------- .note.nv.tkinfo           --------------------------
	.section	.note.nv.tkinfo,"",@"SHT_NOTE"
	.sectionflags	@"SHF_NOTE_NV_TKINFO"
	.tkinfo
        /*0018*/ 	.word	0x00000002
        /*0030*/ 	.string	""
        /*0030*/ 	.string	"ptxas"
        /*0030*/ 	.string	"Cuda compilation tools, release 13.0, V13.0.88"
        /*0030*/ 	.string	"Build cuda_13.0.r13.0/compiler.36424714_0"
        /*0030*/ 	.string	"-arch sm_100 -m 64 "



//--------------------- .note.nv.cuinfo           --------------------------
	.section	.note.nv.cuinfo,"",@"SHT_NOTE"
	.sectionflags	@"SHF_NOTE_NV_CUINFO"
        /*0018*/ 	.short	0x0002
        /*001a*/ 	.short	0x0064
        /*001c*/ 	.short	0x0082
	.zero		2


//--------------------- .nv.info                  --------------------------
	.section	.nv.info,"",@"SHT_CUDA_INFO"
	.align	4


	//----- nvinfo : EIATTR_REGCOUNT
	.align		4
        /*0000*/ 	.byte	0x04, 0x2f
        /*0002*/ 	.short	(.L_1 - .L_0)
	.align		4
.L_0:
        /*0004*/ 	.word	index@(_Z15sgemm_coalescediiifPfS_fS_)
        /*0008*/ 	.word	0x00000020


	//----- nvinfo : EIATTR_FRAME_SIZE
	.align		4
.L_1:
        /*000c*/ 	.byte	0x04, 0x11
        /*000e*/ 	.short	(.L_3 - .L_2)
	.align		4
.L_2:
        /*0010*/ 	.word	index@(_Z15sgemm_coalescediiifPfS_fS_)
        /*0014*/ 	.word	0x00000000


	//----- nvinfo : EIATTR_MIN_STACK_SIZE
	.align		4
.L_3:
        /*0018*/ 	.byte	0x04, 0x12
        /*001a*/ 	.short	(.L_5 - .L_4)
	.align		4
.L_4:
        /*001c*/ 	.word	index@(_Z15sgemm_coalescediiifPfS_fS_)
        /*0020*/ 	.word	0x00000000
.L_5:


//--------------------- .nv.compat                --------------------------
	.section	.nv.compat,"",@"SHT_CUDA_COMPAT_INFO"
	.align	4
        /*0000*/ 	.byte	0x02, 0x09, 0x00, 0x00, 0x02, 0x02, 0x01, 0x00, 0x02, 0x05, 0x05, 0x00, 0x03, 0x07, 0x01, 0x01
        /*0010*/ 	.byte	0x02, 0x03, 0x00, 0x00, 0x02, 0x06, 0x01, 0x00, 0x04, 0x0b, 0x08, 0x00, 0x09, 0x00, 0x00, 0x00
        /*0020*/ 	.byte	0x00, 0x00, 0x00, 0x00


//--------------------- .nv.info._Z15sgemm_coalescediiifPfS_fS_ --------------------------
	.section	.nv.info._Z15sgemm_coalescediiifPfS_fS_,"",@"SHT_CUDA_INFO"
	.sectionflags	@""
	.align	4


	//----- nvinfo : EIATTR_CUDA_API_VERSION
	.align		4
        /*0000*/ 	.byte	0x04, 0x37
        /*0002*/ 	.short	(.L_7 - .L_6)
.L_6:
        /*0004*/ 	.word	0x00000082


	//----- nvinfo : EIATTR_KPARAM_INFO
	.align		4
.L_7:
        /*0008*/ 	.byte	0x04, 0x17
        /*000a*/ 	.short	(.L_9 - .L_8)
.L_8:
        /*000c*/ 	.word	0x00000000
        /*0010*/ 	.short	0x0007
        /*0012*/ 	.short	0x0028
        /*0014*/ 	.byte	0x00, 0xf5, 0x21, 0x00


	//----- nvinfo : EIATTR_KPARAM_INFO
	.align		4
.L_9:
        /*0018*/ 	.byte	0x04, 0x17
        /*001a*/ 	.short	(.L_11 - .L_10)
.L_10:
        /*001c*/ 	.word	0x00000000
        /*0020*/ 	.short	0x0006
        /*0022*/ 	.short	0x0020
        /*0024*/ 	.byte	0x00, 0xf0, 0x11, 0x00


	//----- nvinfo : EIATTR_KPARAM_INFO
	.align		4
.L_11:
        /*0028*/ 	.byte	0x04, 0x17
        /*002a*/ 	.short	(.L_13 - .L_12)
.L_12:
        /*002c*/ 	.word	0x00000000
        /*0030*/ 	.short	0x0005
        /*0032*/ 	.short	0x0018
        /*0034*/ 	.byte	0x00, 0xf5, 0x21, 0x00


	//----- nvinfo : EIATTR_KPARAM_INFO
	.align		4
.L_13:
        /*0038*/ 	.byte	0x04, 0x17
        /*003a*/ 	.short	(.L_15 - .L_14)
.L_14:
        /*003c*/ 	.word	0x00000000
        /*0040*/ 	.short	0x0004
        /*0042*/ 	.short	0x0010
        /*0044*/ 	.byte	0x00, 0xf5, 0x21, 0x00


	//----- nvinfo : EIATTR_KPARAM_INFO
	.align		4
.L_15:
        /*0048*/ 	.byte	0x04, 0x17
        /*004a*/ 	.short	(.L_17 - .L_16)
.L_16:
        /*004c*/ 	.word	0x00000000
        /*0050*/ 	.short	0x0003
        /*0052*/ 	.short	0x000c
        /*0054*/ 	.byte	0x00, 0xf0, 0x11, 0x00


	//----- nvinfo : EIATTR_KPARAM_INFO
	.align		4
.L_17:
        /*0058*/ 	.byte	0x04, 0x17
        /*005a*/ 	.short	(.L_19 - .L_18)
.L_18:
        /*005c*/ 	.word	0x00000000
        /*0060*/ 	.short	0x0002
        /*0062*/ 	.short	0x0008
        /*0064*/ 	.byte	0x00, 0xf0, 0x11, 0x00


	//----- nvinfo : EIATTR_KPARAM_INFO
	.align		4
.L_19:
        /*0068*/ 	.byte	0x04, 0x17
        /*006a*/ 	.short	(.L_21 - .L_20)
.L_20:
        /*006c*/ 	.word	0x00000000
        /*0070*/ 	.short	0x0001
        /*0072*/ 	.short	0x0004
        /*0074*/ 	.byte	0x00, 0xf0, 0x11, 0x00


	//----- nvinfo : EIATTR_KPARAM_INFO
	.align		4
.L_21:
        /*0078*/ 	.byte	0x04, 0x17
        /*007a*/ 	.short	(.L_23 - .L_22)
.L_22:
        /*007c*/ 	.word	0x00000000
        /*0080*/ 	.short	0x0000
        /*0082*/ 	.short	0x0000
        /*0084*/ 	.byte	0x00, 0xf0, 0x11, 0x00


	//----- nvinfo : EIATTR_SPARSE_MMA_MASK
	.align		4
.L_23:
        /*0088*/ 	.byte	0x03, 0x50
        /*008a*/ 	.short	0x0000


	//----- nvinfo : EIATTR_MAXREG_COUNT
	.align		4
        /*008c*/ 	.byte	0x03, 0x1b
        /*008e*/ 	.short	0x00ff


	//----- nvinfo : EIATTR_MERCURY_ISA_VERSION
	.align		4
        /*0090*/ 	.byte	0x03, 0x5f
        /*0092*/ 	.short	0x0101


	//----- nvinfo : EIATTR_VRC_CTA_INIT_COUNT
	.align		4
        /*0094*/ 	.byte	0x02, 0x4a
	.zero		1
	.zero		1


	//----- nvinfo : EIATTR_EXIT_INSTR_OFFSETS
	.align		4
        /*0098*/ 	.byte	0x04, 0x1c
        /*009a*/ 	.short	(.L_25 - .L_24)


	//   ....[0]....
.L_24:
        /*009c*/ 	.word	0x000000c0


	//   ....[1]....
        /*00a0*/ 	.word	0x00000890


	//----- nvinfo : EIATTR_CBANK_PARAM_SIZE
	.align		4
.L_25:
        /*00a4*/ 	.byte	0x03, 0x19
        /*00a6*/ 	.short	0x0030


	//----- nvinfo : EIATTR_PARAM_CBANK
	.align		4
        /*00a8*/ 	.byte	0x04, 0x0a
        /*00aa*/ 	.short	(.L_27 - .L_26)
	.align		4
.L_26:
        /*00ac*/ 	.word	index@(.nv.constant0._Z15sgemm_coalescediiifPfS_fS_)
        /*00b0*/ 	.short	0x0380
        /*00b2*/ 	.short	0x0030


	//----- nvinfo : EIATTR_SW_WAR
	.align		4
.L_27:
        /*00b4*/ 	.byte	0x04, 0x36
        /*00b6*/ 	.short	(.L_29 - .L_28)
.L_28:
        /*00b8*/ 	.word	0x00000008
.L_29:


//--------------------- .nv.callgraph             --------------------------
	.section	.nv.callgraph,"",@"SHT_CUDA_CALLGRAPH"
	.align	4
	.sectionentsize	8
	.align		4
        /*0000*/ 	.word	0x00000000
	.align		4
        /*0004*/ 	.word	0xffffffff
	.align		4
        /*0008*/ 	.word	0x00000000
	.align		4
        /*000c*/ 	.word	0xfffffffe
	.align		4
        /*0010*/ 	.word	0x00000000
	.align		4
        /*0014*/ 	.word	0xfffffffd
	.align		4
        /*0018*/ 	.word	0x00000000
	.align		4
        /*001c*/ 	.word	0xfffffffc


//--------------------- .text._Z15sgemm_coalescediiifPfS_fS_ --------------------------
	.section	.text._Z15sgemm_coalescediiifPfS_fS_,"ax",@progbits
	.align	128
        .global         _Z15sgemm_coalescediiifPfS_fS_
        .type           _Z15sgemm_coalescediiifPfS_fS_,@function
        .size           _Z15sgemm_coalescediiifPfS_fS_,(.L_x_5 - _Z15sgemm_coalescediiifPfS_fS_)
        .other          _Z15sgemm_coalescediiifPfS_fS_,@"STO_CUDA_ENTRY STV_DEFAULT"
_Z15sgemm_coalescediiifPfS_fS_:
.text._Z15sgemm_coalescediiifPfS_fS_:
[----:B------:R-:W-:Y:S01]  /*0000*/  LDC R1, c[0x0][0x37c] ;  /* 0x0000df00ff017b82 */ /* 0x000fe20000000800 */
[----:B------:R-:W0:Y:S07]  /*0010*/  S2R R0, SR_TID.X ;  /* 0x0000000000007919 */ /* 0x000e2e0000002100 */
[----:B------:R-:W1:Y:S01]  /*0020*/  S2UR UR4, SR_CTAID.X ;  /* 0x00000000000479c3 */ /* 0x000e620000002500 */
[----:B------:R-:W2:Y:S07]  /*0030*/  S2R R5, SR_CTAID.Y ;  /* 0x0000000000057919 */ /* 0x000eae0000002600 */
[----:B------:R-:W3:Y:S01]  /*0040*/  LDC.64 R2, c[0x0][0x380] ;  /* 0x0000e000ff027b82 */ /* 0x000ee20000000a00 */
[----:B-1----:R-:W-:Y:S01]  /*0050*/  USHF.L.U32 UR4, UR4, 0x5, URZ ;  /* 0x0000000504047899 */ /* 0x002fe200080006ff */
[----:B0-----:R-:W-:-:S02]  /*0060*/  SHF.R.U32.HI R17, RZ, 0x5, R0 ;  /* 0x00000005ff117819 */ /* 0x001fc40000011600 */
[----:B------:R-:W-:-:S03]  /*0070*/  LOP3.LUT R0, R0, 0x1f, RZ, 0xc0, !PT ;  /* 0x0000001f00007812 */ /* 0x000fc600078ec0ff */
[----:B------:R-:W-:Y:S02]  /*0080*/  LOP3.LUT R17, R17, UR4, RZ, 0xfc, !PT ;  /* 0x0000000411117c12 */ /* 0x000fe4000f8efcff */
[----:B--2---:R-:W-:Y:S02]  /*0090*/  LEA R0, R5, R0, 0x5 ;  /* 0x0000000005007211 */ /* 0x004fe400078e28ff */
[----:B---3--:R-:W-:-:S04]  /*00a0*/  ISETP.GE.AND P0, PT, R17, R2, PT ;  /* 0x000000021100720c */ /* 0x008fc80003f06270 */
[----:B------:R-:W-:-:S13]  /*00b0*/  ISETP.GE.OR P0, PT, R0, R3, P0 ;  /* 0x000000030000720c */ /* 0x000fda0000706670 */
[----:B------:R-:W-:Y:S05]  /*00c0*/  @P0 EXIT ;  /* 0x000000000000094d */ /* 0x000fea0003800000 */
[----:B------:R-:W0:Y:S01]  /*00d0*/  LDC R2, c[0x0][0x388] ;  /* 0x0000e200ff027b82 */ /* 0x000e220000000800 */
[----:B------:R-:W1:Y:S01]  /*00e0*/  LDCU.64 UR6, c[0x0][0x358] ;  /* 0x00006b00ff0677ac */ /* 0x000e620008000a00 */
[----:B------:R-:W-:Y:S01]  /*00f0*/  HFMA2 R26, -RZ, RZ, 0, 0 ;  /* 0x00000000ff1a7431 */ /* 0x000fe200000001ff */
[----:B0-----:R-:W-:-:S13]  /*0100*/  ISETP.GE.AND P0, PT, R2, 0x1, PT ;  /* 0x000000010200780c */ /* 0x001fda0003f06270 */
[----:B-1----:R-:W-:Y:S05]  /*0110*/  @!P0 BRA `(.L_x_0) ;  /* 0x0000000400b88947 */ /* 0x002fea0003800000 */
[C---:B------:R-:W-:Y:S01]  /*0120*/  ISETP.GE.U32.AND P1, PT, R2.reuse, 0x8, PT ;  /* 0x000000080200780c */ /* 0x040fe20003f26070 */
[----:B------:R-:W-:Y:S01]  /*0130*/  IMAD R18, R17, R2, RZ ;  /* 0x0000000211127224 */ /* 0x000fe200078e02ff */
[----:B------:R-:W-:Y:S02]  /*0140*/  LOP3.LUT R25, R2, 0x7, RZ, 0xc0, !PT ;  /* 0x0000000702197812 */ /* 0x000fe400078ec0ff */
[----:B------:R-:W-:Y:S02]  /*0150*/  MOV R26, RZ ;  /* 0x000000ff001a7202 */ /* 0x000fe40000000f00 */
[----:B------:R-:W-:Y:S02]  /*0160*/  ISETP.NE.AND P0, PT, R25, RZ, PT ;  /* 0x000000ff1900720c */ /* 0x000fe40003f05270 */
[----:B------:R-:W-:-:S05]  /*0170*/  MOV R19, RZ ;  /* 0x000000ff00137202 */ /* 0x000fca0000000f00 */
[----:B------:R-:W-:Y:S06]  /*0180*/  @!P1 BRA `(.L_x_1) ;  /* 0x0000000000c49947 */ /* 0x000fec0003800000 */
[----:B------:R-:W0:Y:S01]  /*0190*/  LDCU.64 UR4, c[0x0][0x390] ;  /* 0x00007200ff0477ac */ /* 0x000e220008000a00 */
[----:B------:R-:W-:Y:S02]  /*01a0*/  LOP3.LUT R19, R2, 0x7ffffff8, RZ, 0xc0, !PT ;  /* 0x7ffffff802137812 */ /* 0x000fe400078ec0ff */
[----:B------:R-:W-:Y:S02]  /*01b0*/  MOV R26, RZ ;  /* 0x000000ff001a7202 */ /* 0x000fe40000000f00 */
[----:B------:R-:W-:Y:S02]  /*01c0*/  MOV R16, R18 ;  /* 0x0000001200107202 */ /* 0x000fe40000000f00 */
[----:B------:R-:W-:Y:S02]  /*01d0*/  MOV R22, R0 ;  /* 0x0000000000167202 */ /* 0x000fe40000000f00 */
[----:B------:R-:W-:Y:S01]  /*01e0*/  IADD3 R20, PT, PT, -R19, RZ, RZ ;  /* 0x000000ff13147210 */ /* 0x000fe20007ffe1ff */
[----:B0-----:R-:W-:-:S04]  /*01f0*/  UIADD3 UR4, UP0, UPT, UR4, 0x10, URZ ;  /* 0x0000001004047890 */ /* 0x001fc8000ff1e0ff */
[----:B------:R-:W-:-:S12]  /*0200*/  UIADD3.X UR5, UPT, UPT, URZ, UR5, URZ, UP0, !UPT ;  /* 0x00000005ff057290 */ /* 0x000fd800087fe4ff */
.L_x_2:
[----:B------:R-:W0:Y:S01]  /*0210*/  LDC.64 R14, c[0x0][0x398] ;  /* 0x0000e600ff0e7b82 */ /* 0x000e220000000a00 */
[----:B------:R-:W-:Y:S02]  /*0220*/  MOV R4, UR4 ;  /* 0x0000000400047c02 */ /* 0x000fe40008000f00 */
[----:B------:R-:W-:-:S03]  /*0230*/  MOV R5, UR5 ;  /* 0x0000000500057c02 */ /* 0x000fc60008000f00 */
[----:B------:R-:W-:-:S05]  /*0240*/  IMAD.WIDE R4, R16, 0x4, R4 ;  /* 0x0000000410047825 */ /* 0x000fca00078e0204 */
[----:B------:R-:W2:Y:S04]  /*0250*/  LDG.E R21, desc[UR6][R4.64+-0x10] ;  /* 0xfffff00604157981 */ /* 0x000ea8000c1e1900 */
[----:B------:R-:W3:Y:S04]  /*0260*/  LDG.E R23, desc[UR6][R4.64+-0xc] ;  /* 0xfffff40604177981 */ /* 0x000ee8000c1e1900 */
[----:B------:R-:W4:Y:S01]  /*0270*/  LDG.E R29, desc[UR6][R4.64+-0x8] ;  /* 0xfffff806041d7981 */ /* 0x000f22000c1e1900 */
[----:B0-----:R-:W-:-:S05]  /*0280*/  IMAD.WIDE R14, R22, 0x4, R14 ;  /* 0x00000004160e7825 */ /* 0x001fca00078e020e */
[----:B------:R0:W2:Y:S01]  /*0290*/  LDG.E R24, desc[UR6][R14.64] ;  /* 0x000000060e187981 */ /* 0x0000a2000c1e1900 */
[----:B------:R-:W-:-:S04]  /*02a0*/  IMAD.WIDE R12, R3, 0x4, R14 ;  /* 0x00000004030c7825 */ /* 0x000fc800078e020e */
[C---:B------:R-:W-:Y:S02]  /*02b0*/  IMAD.WIDE R6, R3.reuse, 0x4, R12 ;  /* 0x0000000403067825 */ /* 0x040fe400078e020c */
[----:B------:R-:W3:Y:S02]  /*02c0*/  LDG.E R12, desc[UR6][R12.64] ;  /* 0x000000060c0c7981 */ /* 0x000ee4000c1e1900 */
[C---:B------:R-:W-:Y:S02]  /*02d0*/  IMAD.WIDE R8, R3.reuse, 0x4, R6 ;  /* 0x0000000403087825 */ /* 0x040fe400078e0206 */
[----:B------:R1:W4:Y:S02]  /*02e0*/  LDG.E R28, desc[UR6][R6.64] ;  /* 0x00000006061c7981 */ /* 0x000324000c1e1900 */
[C---:B------:R-:W-:Y:S02]  /*02f0*/  IMAD.WIDE R10, R3.reuse, 0x4, R8 ;  /* 0x00000004030a7825 */ /* 0x040fe400078e0208 */
[----:B------:R-:W5:Y:S02]  /*0300*/  LDG.E R8, desc[UR6][R8.64] ;  /* 0x0000000608087981 */ /* 0x000f64000c1e1900 */
[----:B0-----:R-:W-:-:S05]  /*0310*/  IMAD.WIDE R14, R3, 0x4, R10 ;  /* 0x00000004030e7825 */ /* 0x001fca00078e020a */
[----:B------:R-:W5:Y:S04]  /*0320*/  LDG.E R13, desc[UR6][R14.64] ;  /* 0x000000060e0d7981 */ /* 0x000f68000c1e1900 */
[----:B------:R-:W5:Y:S04]  /*0330*/  LDG.E R9, desc[UR6][R10.64] ;  /* 0x000000060a097981 */ /* 0x000f68000c1e1900 */
[----:B------:R-:W5:Y:S04]  /*0340*/  LDG.E R11, desc[UR6][R4.64+-0x4] ;  /* 0xfffffc06040b7981 */ /* 0x000f68000c1e1900 */
[----:B------:R-:W5:Y:S01]  /*0350*/  LDG.E R10, desc[UR6][R4.64+0x8] ;  /* 0x00000806040a7981 */ /* 0x000f62000c1e1900 */
[----:B--2---:R-:W-:Y:S01]  /*0360*/  FFMA R24, R21, R24, R26 ;  /* 0x0000001815187223 */ /* 0x004fe2000000001a */
[----:B------:R-:W-:-:S02]  /*0370*/  IMAD.WIDE R26, R3, 0x4, R14 ;  /* 0x00000004031a7825 */ /* 0x000fc400078e020e */
[----:B------:R-:W2:Y:S04]  /*0380*/  LDG.E R21, desc[UR6][R4.64] ;  /* 0x0000000604157981 */ /* 0x000ea8000c1e1900 */
[----:B------:R-:W2:Y:S01]  /*0390*/  LDG.E R14, desc[UR6][R4.64+0x4] ;  /* 0x00000406040e7981 */ /* 0x000ea2000c1e1900 */
[----:B-1----:R-:W-:-:S03]  /*03a0*/  IMAD.WIDE R6, R3, 0x4, R26 ;  /* 0x0000000403067825 */ /* 0x002fc600078e021a */
[----:B------:R-:W2:Y:S04]  /*03b0*/  LDG.E R15, desc[UR6][R4.64+0xc] ;  /* 0x00000c06040f7981 */ /* 0x000ea8000c1e1900 */
[----:B------:R-:W2:Y:S04]  /*03c0*/  LDG.E R6, desc[UR6][R6.64] ;  /* 0x0000000606067981 */ /* 0x000ea8000c1e1900 */
[----:B------:R-:W2:Y:S01]  /*03d0*/  LDG.E R5, desc[UR6][R26.64] ;  /* 0x000000061a057981 */ /* 0x000ea2000c1e1900 */
[----:B---3--:R-:W-:Y:S01]  /*03e0*/  FFMA R12, R23, R12, R24 ;  /* 0x0000000c170c7223 */ /* 0x008fe20000000018 */
[----:B------:R-:W-:-:S03]  /*03f0*/  IADD3 R20, PT, PT, R20, 0x8, RZ ;  /* 0x0000000814147810 */ /* 0x000fc60007ffe0ff */
[----:B----4-:R-:W-:Y:S01]  /*0400*/  FFMA R12, R29, R28, R12 ;  /* 0x0000001c1d0c7223 */ /* 0x010fe2000000000c */
[----:B------:R-:W-:Y:S02]  /*0410*/  ISETP.NE.AND P1, PT, R20, RZ, PT ;  /* 0x000000ff1400720c */ /* 0x000fe40003f25270 */
[----:B------:R-:W-:Y:S01]  /*0420*/  LEA R22, R3, R22, 0x3 ;  /* 0x0000001603167211 */ /* 0x000fe200078e18ff */
[----:B-----5:R-:W-:Y:S01]  /*0430*/  FFMA R8, R11, R8, R12 ;  /* 0x000000080b087223 */ /* 0x020fe2000000000c */
[----:B------:R-:W-:-:S03]  /*0440*/  IADD3 R16, PT, PT, R16, 0x8, RZ ;  /* 0x0000000810107810 */ /* 0x000fc60007ffe0ff */
[----:B--2---:R-:W-:-:S04]  /*0450*/  FFMA R9, R21, R9, R8 ;  /* 0x0000000915097223 */ /* 0x004fc80000000008 */
[----:B------:R-:W-:-:S04]  /*0460*/  FFMA R9, R14, R13, R9 ;  /* 0x0000000d0e097223 */ /* 0x000fc80000000009 */
[----:B------:R-:W-:-:S04]  /*0470*/  FFMA R10, R10, R5, R9 ;  /* 0x000000050a0a7223 */ /* 0x000fc80000000009 */
[----:B------:R-:W-:Y:S01]  /*0480*/  FFMA R26, R15, R6, R10 ;  /* 0x000000060f1a7223 */ /* 0x000fe2000000000a */
[----:B------:R-:W-:Y:S06]  /*0490*/  @P1 BRA `(.L_x_2) ;  /* 0xfffffffc005c1947 */ /* 0x000fec000383ffff */
.L_x_1:
[----:B------:R-:W-:Y:S05]  /*04a0*/  @!P0 BRA `(.L_x_0) ;  /* 0x0000000000d48947 */ /* 0x000fea0003800000 */
[----:B------:R-:W-:Y:S02]  /*04b0*/  ISETP.GE.U32.AND P0, PT, R25, 0x4, PT ;  /* 0x000000041900780c */ /* 0x000fe40003f06070 */
[----:B------:R-:W-:-:S04]  /*04c0*/  LOP3.LUT R14, R2, 0x3, RZ, 0xc0, !PT ;  /* 0x00000003020e7812 */ /* 0x000fc800078ec0ff */
[----:B------:R-:W-:-:S07]  /*04d0*/  ISETP.NE.AND P1, PT, R14, RZ, PT ;  /* 0x000000ff0e00720c */ /* 0x000fce0003f25270 */
[----:B------:R-:W-:Y:S06]  /*04e0*/  @!P0 BRA `(.L_x_3) ;  /* 0x0000000000588947 */ /* 0x000fec0003800000 */
[----:B------:R-:W0:Y:S01]  /*04f0*/  LDC.64 R10, c[0x0][0x398] ;  /* 0x0000e600ff0a7b82 */ /* 0x000e220000000a00 */
[----:B------:R-:W-:Y:S01]  /*0500*/  IMAD R9, R19, R3, R0 ;  /* 0x0000000313097224 */ /* 0x000fe200078e0200 */
[----:B------:R-:W-:-:S06]  /*0510*/  IADD3 R7, PT, PT, R18, R19, RZ ;  /* 0x0000001312077210 */ /* 0x000fcc0007ffe0ff */
[----:B------:R-:W1:Y:S01]  /*0520*/  LDC.64 R4, c[0x0][0x390] ;  /* 0x0000e400ff047b82 */ /* 0x000e620000000a00 */
[----:B0-----:R-:W-:-:S04]  /*0530*/  IMAD.WIDE R10, R9, 0x4, R10 ;  /* 0x00000004090a7825 */ /* 0x001fc800078e020a */
[----:B------:R-:W-:Y:S02]  /*0540*/  IMAD.WIDE R12, R3, 0x4, R10 ;  /* 0x00000004030c7825 */ /* 0x000fe400078e020a */
[----:B------:R-:W2:Y:S02]  /*0550*/  LDG.E R10, desc[UR6][R10.64] ;  /* 0x000000060a0a7981 */ /* 0x000ea4000c1e1900 */
[----:B-1----:R-:W-:-:S04]  /*0560*/  IMAD.WIDE R4, R7, 0x4, R4 ;  /* 0x0000000407047825 */ /* 0x002fc800078e0204 */
[C---:B------:R-:W-:Y:S01]  /*0570*/  IMAD.WIDE R6, R3.reuse, 0x4, R12 ;  /* 0x0000000403067825 */ /* 0x040fe200078e020c */
[----:B------:R-:W2:Y:S04]  /*0580*/  LDG.E R15, desc[UR6][R4.64] ;  /* 0x00000006040f7981 */ /* 0x000ea8000c1e1900 */
[----:B------:R-:W3:Y:S01]  /*0590*/  LDG.E R12, desc[UR6][R12.64] ;  /* 0x000000060c0c7981 */ /* 0x000ee2000c1e1900 */
[----:B------:R-:W-:-:S03]  /*05a0*/  IMAD.WIDE R8, R3, 0x4, R6 ;  /* 0x0000000403087825 */ /* 0x000fc600078e0206 */
[----:B------:R-:W3:Y:S04]  /*05b0*/  LDG.E R16, desc[UR6][R4.64+0x4] ;  /* 0x0000040604107981 */ /* 0x000ee8000c1e1900 */
[----:B------:R-:W4:Y:S04]  /*05c0*/  LDG.E R21, desc[UR6][R6.64] ;  /* 0x0000000606157981 */ /* 0x000f28000c1e1900 */
[----:B------:R-:W4:Y:S04]  /*05d0*/  LDG.E R20, desc[UR6][R4.64+0x8] ;  /* 0x0000080604147981 */ /* 0x000f28000c1e1900 */
[----:B------:R-:W5:Y:S04]  /*05e0*/  LDG.E R22, desc[UR6][R4.64+0xc] ;  /* 0x00000c0604167981 */ /* 0x000f68000c1e1900 */
[----:B------:R-:W5:Y:S01]  /*05f0*/  LDG.E R8, desc[UR6][R8.64] ;  /* 0x0000000608087981 */ /* 0x000f62000c1e1900 */
[----:B------:R-:W-:Y:S01]  /*0600*/  IADD3 R19, PT, PT, R19, 0x4, RZ ;  /* 0x0000000413137810 */ /* 0x000fe20007ffe0ff */
[----:B--2---:R-:W-:-:S04]  /*0610*/  FFMA R15, R15, R10, R26 ;  /* 0x0000000a0f0f7223 */ /* 0x004fc8000000001a */
[----:B---3--:R-:W-:-:S04]  /*0620*/  FFMA R15, R16, R12, R15 ;  /* 0x0000000c100f7223 */ /* 0x008fc8000000000f */
[----:B----4-:R-:W-:-:S04]  /*0630*/  FFMA R15, R20, R21, R15 ;  /* 0x00000015140f7223 */ /* 0x010fc8000000000f */
[----:B-----5:R-:W-:-:S07]  /*0640*/  FFMA R26, R22, R8, R15 ;  /* 0x00000008161a7223 */ /* 0x020fce000000000f */
.L_x_3:
[----:B------:R-:W-:Y:S05]  /*0650*/  @!P1 BRA `(.L_x_0) ;  /* 0x0000000000689947 */ /* 0x000fea0003800000 */
[----:B------:R-:W0:Y:S01]  /*0660*/  LDC.64 R10, c[0x0][0x398] ;  /* 0x0000e600ff0a7b82 */ /* 0x000e220000000a00 */
[----:B------:R-:W-:Y:S02]  /*0670*/  ISETP.NE.AND P0, PT, R14, 0x1, PT ;  /* 0x000000010e00780c */ /* 0x000fe40003f05270 */
[----:B------:R-:W-:-:S04]  /*0680*/  LOP3.LUT R2, R2, 0x1, RZ, 0xc0, !PT ;  /* 0x0000000102027812 */ /* 0x000fc800078ec0ff */
[----:B------:R-:W-:Y:S01]  /*0690*/  ISETP.NE.U32.AND P1, PT, R2, 0x1, PT ;  /* 0x000000010200780c */ /* 0x000fe20003f25070 */
[----:B------:R-:W1:Y:S06]  /*06a0*/  LDC.64 R8, c[0x0][0x390] ;  /* 0x0000e400ff087b82 */ /* 0x000e6c0000000a00 */
[C---:B------:R-:W-:Y:S01]  /*06b0*/  @P0 IMAD R15, R19.reuse, R3, R0 ;  /* 0x00000003130f0224 */ /* 0x040fe200078e0200 */
[----:B------:R-:W-:Y:S01]  /*06c0*/  @P0 IADD3 R13, PT, PT, R18, R19, RZ ;  /* 0x00000013120d0210 */ /* 0x000fe20007ffe0ff */
[----:B------:R-:W2:Y:S01]  /*06d0*/  LDC.64 R6, c[0x0][0x390] ;  /* 0x0000e400ff067b82 */ /* 0x000ea20000000a00 */
[----:B------:R-:W-:-:S07]  /*06e0*/  @P0 IADD3 R19, PT, PT, R19, 0x2, RZ ;  /* 0x0000000213130810 */ /* 0x000fce0007ffe0ff */
[----:B------:R-:W3:Y:S01]  /*06f0*/  LDC.64 R4, c[0x0][0x398] ;  /* 0x0000e600ff047b82 */ /* 0x000ee20000000a00 */
[----:B0-----:R-:W-:Y:S01]  /*0700*/  @P0 IMAD.WIDE R10, R15, 0x4, R10 ;  /* 0x000000040f0a0825 */ /* 0x001fe200078e020a */
[----:B------:R-:W-:-:S03]  /*0710*/  @!P1 IADD3 R15, PT, PT, R18, R19, RZ ;  /* 0x00000013120f9210 */ /* 0x000fc60007ffe0ff */
[----:B------:R-:W-:Y:S01]  /*0720*/  @!P1 IMAD R19, R19, R3, R0 ;  /* 0x0000000313139224 */ /* 0x000fe200078e0200 */
[----:B------:R-:W4:Y:S01]  /*0730*/  @P0 LDG.E R2, desc[UR6][R10.64] ;  /* 0x000000060a020981 */ /* 0x000f22000c1e1900 */
[----:B-1----:R-:W-:-:S04]  /*0740*/  @P0 IMAD.WIDE R8, R13, 0x4, R8 ;  /* 0x000000040d080825 */ /* 0x002fc800078e0208 */
[----:B------:R-:W-:Y:S01]  /*0750*/  @P0 IMAD.WIDE R12, R3, 0x4, R10 ;  /* 0x00000004030c0825 */ /* 0x000fe200078e020a */
[----:B------:R-:W4:Y:S03]  /*0760*/  @P0 LDG.E R21, desc[UR6][R8.64] ;  /* 0x0000000608150981 */ /* 0x000f26000c1e1900 */
[----:B--2---:R-:W-:Y:S01]  /*0770*/  @!P1 IMAD.WIDE R6, R15, 0x4, R6 ;  /* 0x000000040f069825 */ /* 0x004fe200078e0206 */
[----:B------:R-:W2:Y:S04]  /*0780*/  @P0 LDG.E R23, desc[UR6][R8.64+0x4] ;  /* 0x0000040608170981 */ /* 0x000ea8000c1e1900 */
[----:B------:R-:W2:Y:S01]  /*0790*/  @P0 LDG.E R12, desc[UR6][R12.64] ;  /* 0x000000060c0c0981 */ /* 0x000ea2000c1e1900 */
[----:B---3--:R-:W-:-:S03]  /*07a0*/  @!P1 IMAD.WIDE R4, R19, 0x4, R4 ;  /* 0x0000000413049825 */ /* 0x008fc600078e0204 */
[----:B------:R-:W3:Y:S04]  /*07b0*/  @!P1 LDG.E R7, desc[UR6][R6.64] ;  /* 0x0000000606079981 */ /* 0x000ee8000c1e1900 */
[----:B------:R-:W3:Y:S01]  /*07c0*/  @!P1 LDG.E R4, desc[UR6][R4.64] ;  /* 0x0000000604049981 */ /* 0x000ee2000c1e1900 */
[----:B----4-:R-:W-:-:S04]  /*07d0*/  @P0 FFMA R2, R21, R2, R26 ;  /* 0x0000000215020223 */ /* 0x010fc8000000001a */
[----:B--2---:R-:W-:-:S04]  /*07e0*/  @P0 FFMA R26, R23, R12, R2 ;  /* 0x0000000c171a0223 */ /* 0x004fc80000000002 */
[----:B---3--:R-:W-:-:S07]  /*07f0*/  @!P1 FFMA R26, R7, R4, R26 ;  /* 0x00000004071a9223 */ /* 0x008fce000000001a */
.L_x_0:
[----:B------:R-:W0:Y:S01]  /*0800*/  LDC.64 R4, c[0x0][0x3a8] ;  /* 0x0000ea00ff047b82 */ /* 0x000e220000000a00 */
[----:B------:R-:W-:Y:S01]  /*0810*/  IMAD R3, R17, R3, R0 ;  /* 0x0000000311037224 */ /* 0x000fe200078e0200 */
[----:B------:R-:W1:Y:S01]  /*0820*/  LDCU UR4, c[0x0][0x3a0] ;  /* 0x00007400ff0477ac */ /* 0x000e620008000800 */
[----:B------:R-:W2:Y:S02]  /*0830*/  LDCU UR5, c[0x0][0x38c] ;  /* 0x00007180ff0577ac */ /* 0x000ea40008000800 */
[----:B0-----:R-:W-:-:S05]  /*0840*/  IMAD.WIDE R2, R3, 0x4, R4 ;  /* 0x0000000403027825 */ /* 0x001fca00078e0204 */
[----:B------:R-:W1:Y:S02]  /*0850*/  LDG.E R0, desc[UR6][R2.64] ;  /* 0x0000000602007981 */ /* 0x000e64000c1e1900 */
[----:B-1----:R-:W-:-:S04]  /*0860*/  FMUL R5, R0, UR4 ;  /* 0x0000000400057c20 */ /* 0x002fc80008400000 */
[----:B--2---:R-:W-:-:S05]  /*0870*/  FFMA R5, R26, UR5, R5 ;  /* 0x000000051a057c23 */ /* 0x004fca0008000005 */
[----:B------:R-:W-:Y:S01]  /*0880*/  STG.E desc[UR6][R2.64], R5 ;  /* 0x0000000502007986 */ /* 0x000fe2000c101906 */
[----:B------:R-:W-:Y:S05]  /*0890*/  EXIT ;  /* 0x000000000000794d */ /* 0x000fea0003800000 */
.L_x_4:
[----:B------:R-:W-:-:S00]  /*08a0*/  BRA `(.L_x_4) ;  /* 0xfffffffc00fc7947 */ /* 0x000fc0000383ffff */
[----:B------:R-:W-:-:S00]  /*08b0*/  NOP ;  /* 0x0000000000007918 */ /* 0x000fc00000000000 */
        /* <DEDUP_REMOVED lines=12> */
.L_x_5:


//--------------------- .nv.shared.reserved.0     --------------------------
	.section	.nv.shared.reserved.0,"aw",@nobits
	.weak		__nv_reservedSMEM_offset_0_alias
	.size		__nv_reservedSMEM_offset_0_alias, 0, 64
	.other		__nv_reservedSMEM_offset_0_alias,@"STO_CUDA_RESERVED_SHARED STV_DEFAULT"
__nv_reservedSMEM_offset_0_alias:
	.zero		0
	.zero		64


//--------------------- .nv.constant0._Z15sgemm_coalescediiifPfS_fS_ --------------------------
	.section	.nv.constant0._Z15sgemm_coalescediiifPfS_fS_,"a",@progbits
	.sectionflags	@""
	.align	4
.nv.constant0._Z15sgemm_coalescediiifPfS_fS_:
	.zero		944


//--------------------- SYMBOLS --------------------------

	.type		.nv.reservedSmem.offset0,@object
	.size		.nv.reservedSmem.offset0,0x4
